	.headerflags	@"EF_CUDA_TEXMODE_UNIFIED EF_CUDA_64BIT_ADDRESS EF_CUDA_ACCELERATORS EF_CUDA_SM90 EF_CUDA_VIRTUAL_SM(EF_CUDA_SM90)"
	.elftype	@"ET_EXEC"


//--------------------- .nv.info                  --------------------------
	.section	.nv.info,"",@"SHT_CUDA_INFO"
	.align	4


	//----- nvinfo : EIATTR_REGCOUNT
	.align		4
        /*0000*/ 	.byte	0x04, 0x2f
        /*0002*/ 	.short	(.L_3 - .L_2)
	.align		4
.L_2:
        /*0004*/ 	.word	index@(triton_poi_fused__native_batch_norm_legit_no_training_cat_relu_63)
        /*0008*/ 	.word	0x0000001a


	//----- nvinfo : EIATTR_MIN_STACK_SIZE
	.align		4
.L_3:
        /*000c*/ 	.byte	0x04, 0x12
        /*000e*/ 	.short	(.L_5 - .L_4)
	.align		4
.L_4:
        /*0010*/ 	.word	index@(triton_poi_fused__native_batch_norm_legit_no_training_cat_relu_63)
        /*0014*/ 	.word	0x00000000


	//----- nvinfo : EIATTR_FRAME_SIZE
	.align		4
.L_5:
        /*0018*/ 	.byte	0x04, 0x11
        /*001a*/ 	.short	(.L_7 - .L_6)
	.align		4
.L_6:
        /*001c*/ 	.word	index@(triton_poi_fused__native_batch_norm_legit_no_training_cat_relu_63)
        /*0020*/ 	.word	0x00000000


	//----- nvinfo : EIATTR_MIN_STACK_SIZE
	.align		4
.L_7:
        /*0024*/ 	.byte	0x04, 0x12
        /*0026*/ 	.short	(.L_9 - .L_8)
	.align		4
.L_8:
        /*0028*/ 	.word	index@(triton_poi_fused__native_batch_norm_legit_no_training_cat_relu_63)
        /*002c*/ 	.word	0x00000000
.L_9:


//--------------------- .nv.info.triton_poi_fused__native_batch_norm_legit_no_training_cat_relu_63 --------------------------
	.section	.nv.info.triton_poi_fused__native_batch_norm_legit_no_training_cat_relu_63,"",@"SHT_CUDA_INFO"
	.sectionflags	@""
	.align	4


	//----- nvinfo : EIATTR_CUDA_API_VERSION
	.align		4
        /*0000*/ 	.byte	0x04, 0x37
        /*0002*/ 	.short	(.L_11 - .L_10)
.L_10:
        /*0004*/ 	.word	0x0000007c


	//----- nvinfo : EIATTR_KPARAM_INFO
	.align		4
.L_11:
        /*0008*/ 	.byte	0x04, 0x17
        /*000a*/ 	.short	(.L_13 - .L_12)
.L_12:
        /*000c*/ 	.word	0x00000000
        /*0010*/ 	.short	0x0008
        /*0012*/ 	.short	0x0040
        /*0014*/ 	.byte	0x00, 0xf0, 0x11, 0x00


	//----- nvinfo : EIATTR_KPARAM_INFO
	.align		4
.L_13:
        /*0018*/ 	.byte	0x04, 0x17
        /*001a*/ 	.short	(.L_15 - .L_14)
.L_14:
        /*001c*/ 	.word	0x00000000
        /*0020*/ 	.short	0x0007
        /*0022*/ 	.short	0x0038
        /*0024*/ 	.byte	0x00, 0xf4, 0x21, 0x00


	//----- nvinfo : EIATTR_KPARAM_INFO
	.align		4
.L_15:
        /*0028*/ 	.byte	0x04, 0x17
        /*002a*/ 	.short	(.L_17 - .L_16)
.L_16:
        /*002c*/ 	.word	0x00000000
        /*0030*/ 	.short	0x0006
        /*0032*/ 	.short	0x0030
        /*0034*/ 	.byte	0x00, 0xf4, 0x21, 0x00


	//----- nvinfo : EIATTR_KPARAM_INFO
	.align		4
.L_17:
        /*0038*/ 	.byte	0x04, 0x17
        /*003a*/ 	.short	(.L_19 - .L_18)
.L_18:
        /*003c*/ 	.word	0x00000000
        /*0040*/ 	.short	0x0005
        /*0042*/ 	.short	0x0028
        /*0044*/ 	.byte	0x00, 0xf4, 0x21, 0x00


	//----- nvinfo : EIATTR_KPARAM_INFO
	.align		4
.L_19:
        /*0048*/ 	.byte	0x04, 0x17
        /*004a*/ 	.short	(.L_21 - .L_20)
.L_20:
        /*004c*/ 	.word	0x00000000
        /*0050*/ 	.short	0x0004
        /*0052*/ 	.short	0x0020
        /*0054*/ 	.byte	0x00, 0xf4, 0x21, 0x00


	//----- nvinfo : EIATTR_KPARAM_INFO
	.align		4
.L_21:
        /*0058*/ 	.byte	0x04, 0x17
        /*005a*/ 	.short	(.L_23 - .L_22)
.L_22:
        /*005c*/ 	.word	0x00000000
        /*0060*/ 	.short	0x0003
        /*0062*/ 	.short	0x0018
        /*0064*/ 	.byte	0x00, 0xf4, 0x21, 0x00


	//----- nvinfo : EIATTR_KPARAM_INFO
	.align		4
.L_23:
        /*0068*/ 	.byte	0x04, 0x17
        /*006a*/ 	.short	(.L_25 - .L_24)
.L_24:
        /*006c*/ 	.word	0x00000000
        /*0070*/ 	.short	0x0002
        /*0072*/ 	.short	0x0010
        /*0074*/ 	.byte	0x00, 0xf4, 0x21, 0x00


	//----- nvinfo : EIATTR_KPARAM_INFO
	.align		4
.L_25:
        /*0078*/ 	.byte	0x04, 0x17
        /*007a*/ 	.short	(.L_27 - .L_26)
.L_26:
        /*007c*/ 	.word	0x00000000
        /*0080*/ 	.short	0x0001
        /*0082*/ 	.short	0x0008
        /*0084*/ 	.byte	0x00, 0xf4, 0x21, 0x00


	//----- nvinfo : EIATTR_KPARAM_INFO
	.align		4
.L_27:
        /*0088*/ 	.byte	0x04, 0x17
        /*008a*/ 	.short	(.L_29 - .L_28)
.L_28:
        /*008c*/ 	.word	0x00000000
        /*0090*/ 	.short	0x0000
        /*0092*/ 	.short	0x0000
        /*0094*/ 	.byte	0x00, 0xf4, 0x21, 0x00


	//----- nvinfo : EIATTR_SPARSE_MMA_MASK
	.align		4
.L_29:
        /*0098*/ 	.byte	0x03, 0x50
        /*009a*/ 	.short	0x0000


	//----- nvinfo : EIATTR_MAXREG_COUNT
	.align		4
        /*009c*/ 	.byte	0x03, 0x1b
        /*009e*/ 	.short	0x00ff


	//----- nvinfo : EIATTR_EXIT_INSTR_OFFSETS
	.align		4
        /*00a0*/ 	.byte	0x04, 0x1c
        /*00a2*/ 	.short	(.L_31 - .L_30)


	//   ....[0]....
.L_30:
        /*00a4*/ 	.word	0x00000690


	//   ....[1]....
        /*00a8*/ 	.word	0x000006b0


	//----- nvinfo : EIATTR_REQNTID
	.align		4
.L_31:
        /*00ac*/ 	.byte	0x04, 0x10
        /*00ae*/ 	.short	(.L_33 - .L_32)
.L_32:
        /*00b0*/ 	.word	0x00000080
        /*00b4*/ 	.word	0x00000001
        /*00b8*/ 	.word	0x00000001


	//----- nvinfo : EIATTR_CBANK_PARAM_SIZE
	.align		4
.L_33:
        /*00bc*/ 	.byte	0x03, 0x19
        /*00be*/ 	.short	0x0044


	//----- nvinfo : EIATTR_PARAM_CBANK
	.align		4
        /*00c0*/ 	.byte	0x04, 0x0a
        /*00c2*/ 	.short	(.L_35 - .L_34)
	.align		4
.L_34:
        /*00c4*/ 	.word	index@(.nv.constant0.triton_poi_fused__native_batch_norm_legit_no_training_cat_relu_63)
        /*00c8*/ 	.short	0x0210
        /*00ca*/ 	.short	0x0044


	//----- nvinfo : EIATTR_SW_WAR
	.align		4
.L_35:
        /*00cc*/ 	.byte	0x04, 0x36
        /*00ce*/ 	.short	(.L_37 - .L_36)
.L_36:
        /*00d0*/ 	.word	0x00000008
.L_37:


//--------------------- .nv.callgraph             --------------------------
	.section	.nv.callgraph,"",@"SHT_CUDA_CALLGRAPH"
	.align	4
	.sectionentsize	8
	.align		4
        /*0000*/ 	.word	0x00000000
	.align		4
        /*0004*/ 	.word	0xffffffff
	.align		4
        /*0008*/ 	.word	0x00000000
	.align		4
        /*000c*/ 	.word	0xfffffffe
	.align		4
        /*0010*/ 	.word	0x00000000
	.align		4
        /*0014*/ 	.word	0xfffffffd
	.align		4
        /*0018*/ 	.word	0x00000000
	.align		4
        /*001c*/ 	.word	0xfffffffc


//--------------------- .nv.constant4             --------------------------
	.section	.nv.constant4,"a",@progbits
	.align	8
	.align		8
.nv.constant4:
        /*0000*/ 	.dword	_$_str
	.align		8
        /*0008*/ 	.dword	_$_str_$_2


//--------------------- .text.triton_poi_fused__native_batch_norm_legit_no_training_cat_relu_63 --------------------------
	.section	.text.triton_poi_fused__native_batch_norm_legit_no_training_cat_relu_63,"ax",@progbits
	.align	128
        .global         triton_poi_fused__native_batch_norm_legit_no_training_cat_relu_63
        .type           triton_poi_fused__native_batch_norm_legit_no_training_cat_relu_63,@function
        .size           triton_poi_fused__native_batch_norm_legit_no_training_cat_relu_63,(.L_x_1 - triton_poi_fused__native_batch_norm_legit_no_training_cat_relu_63)
        .other          triton_poi_fused__native_batch_norm_legit_no_training_cat_relu_63,@"STO_CUDA_ENTRY STV_DEFAULT"
triton_poi_fused__native_batch_norm_legit_no_training_cat_relu_63:
.text.triton_poi_fused__native_batch_norm_legit_no_training_cat_relu_63:
[----:B------:R-:W0:Y:S01]  /*0000*/  LDC R1, c[0x0][0x28] ;  /* 0x00000a00ff017b82 */ /* 0x000e220000000800 */
[----:B------:R-:W1:Y:S07]  /*0010*/  S2R R0, SR_TID.X ;  /* 0x0000000000007919 */ /* 0x000e6e0000002100 */
[----:B------:R-:W2:Y:S01]  /*0020*/  LDC.64 R6, c[0x0][0x228] ;  /* 0x00008a00ff067b82 */ /* 0x000ea20000000a00 */
[----:B------:R-:W-:Y:S01]  /*0030*/  IMAD.MOV.U32 R4, RZ, RZ, RZ ;  /* 0x000000ffff047224 */ /* 0x000fe200078e00ff */
[----:B------:R-:W-:Y:S01]  /*0040*/  ULDC.64 UR4, c[0x0][0x208] ;  /* 0x0000820000047ab9 */ /* 0x000fe20000000a00 */
[----:B------:R-:W3:Y:S01]  /*0050*/  S2R R3, SR_CTAID.X ;  /* 0x0000000000037919 */ /* 0x000ee20000002500 */
[----:B------:R-:W-:Y:S01]  /*0060*/  IMAD.MOV.U32 R8, RZ, RZ, RZ ;  /* 0x000000ffff087224 */ /* 0x000fe200078e00ff */
[----:B------:R-:W-:-:S03]  /*0070*/  ULDC.64 UR6, c[0x0][0x218] ;  /* 0x0000860000067ab9 */ /* 0x000fc60000000a00 */
[----:B------:R-:W4:Y:S01]  /*0080*/  LDC.64 R16, c[0x0][0x220] ;  /* 0x00008800ff107b82 */ /* 0x000f220000000a00 */
[----:B-1----:R-:W-:-:S05]  /*0090*/  IMAD.SHL.U32 R0, R0, 0x2, RZ ;  /* 0x0000000200007824 */ /* 0x002fca00078e00ff */
[----:B------:R-:W-:-:S05]  /*00a0*/  LOP3.LUT R0, R0, 0xfe, RZ, 0xc0, !PT ;  /* 0x000000fe00007812 */ /* 0x000fca00078ec0ff */
[----:B---3--:R-:W-:-:S05]  /*00b0*/  IMAD R3, R3, 0x100, R0 ;  /* 0x0000010003037824 */ /* 0x008fca00078e0200 */
[----:B------:R-:W-:Y:S02]  /*00c0*/  SHF.R.S32.HI R2, RZ, 0x1f, R3 ;  /* 0x0000001fff027819 */ /* 0x000fe40000011403 */
[----:B------:R-:W-:Y:S02]  /*00d0*/  ISETP.GE.AND P0, PT, R3, 0x3800, PT ;  /* 0x000038000300780c */ /* 0x000fe40003f06270 */
[----:B------:R-:W-:-:S04]  /*00e0*/  LEA.HI R9, R2, R3, RZ, 0x2 ;  /* 0x0000000302097211 */ /* 0x000fc800078f10ff */
[----:B------:R-:W-:-:S05]  /*00f0*/  SHF.R.S32.HI R5, RZ, 0x2, R9 ;  /* 0x00000002ff057819 */ /* 0x000fca0000011409 */
[----:B------:R-:W-:-:S05]  /*0100*/  IMAD.HI R0, R5, -0x6db6db6d, R4 ;  /* 0x9249249305007827 */ /* 0x000fca00078e0204 */
[----:B------:R-:W-:-:S04]  /*0110*/  SHF.R.U32.HI R11, RZ, 0x1f, R0 ;  /* 0x0000001fff0b7819 */ /* 0x000fc80000011600 */
[----:B------:R-:W-:Y:S01]  /*0120*/  LEA.HI.SX32 R11, R0, R11, 0x17 ;  /* 0x0000000b000b7211 */ /* 0x000fe200078fbaff */
[----:B------:R-:W-:-:S04]  /*0130*/  IMAD.MOV.U32 R0, RZ, RZ, RZ ;  /* 0x000000ffff007224 */ /* 0x000fc800078e00ff */
[----:B------:R-:W-:-:S04]  /*0140*/  IMAD R15, R11, -0x380, R5 ;  /* 0xfffffc800b0f7824 */ /* 0x000fc800078e0205 */
[----:B--2---:R-:W-:-:S05]  /*0150*/  IMAD.WIDE R6, R15, 0x4, R6 ;  /* 0x000000040f067825 */ /* 0x004fca00078e0206 */
[----:B------:R-:W2:Y:S01]  /*0160*/  @!P0 LDG.E.EL R0, desc[UR4][R6.64] ;  /* 0x0000000406008981 */ /* 0x000ea2000c2e1900 */
[----:B------:R-:W-:-:S03]  /*0170*/  IMAD.MOV.U32 R2, RZ, RZ, RZ ;  /* 0x000000ffff027224 */ /* 0x000fc600078e00ff */
[----:B------:R1:W3:Y:S01]  /*0180*/  @!P0 LDG.E.EL R8, desc[UR4][R6.64] ;  /* 0x0000000406088981 */ /* 0x0002e2000c2e1900 */
[----:B------:R-:W-:-:S05]  /*0190*/  IMAD.HI R2, R3, -0x6db6db6d, R2 ;  /* 0x9249249303027827 */ /* 0x000fca00078e0202 */
[----:B------:R-:W-:Y:S02]  /*01a0*/  SHF.R.U32.HI R5, RZ, 0x1f, R2 ;  /* 0x0000001fff057819 */ /* 0x000fe40000011602 */
[----:B------:R-:W-:Y:S02]  /*01b0*/  LOP3.LUT R9, R9, 0xfffffffc, RZ, 0xc0, !PT ;  /* 0xfffffffc09097812 */ /* 0x000fe400078ec0ff */
[----:B------:R-:W-:Y:S02]  /*01c0*/  LEA.HI.SX32 R2, R2, R5, 0x15 ;  /* 0x0000000502027211 */ /* 0x000fe400078faaff */
[----:B------:R-:W5:Y:S01]  /*01d0*/  LDC.64 R4, c[0x0][0x210] ;  /* 0x00008400ff047b82 */ /* 0x000f620000000a00 */
[----:B------:R-:W-:Y:S01]  /*01e0*/  IADD3 R9, R3, -R9, RZ ;  /* 0x8000000903097210 */ /* 0x000fe20007ffe0ff */
[----:B------:R-:W-:Y:S02]  /*01f0*/  IMAD.SHL.U32 R10, R15, 0x4, RZ ;  /* 0x000000040f0a7824 */ /* 0x000fe400078e00ff */
[----:B------:R-:W-:Y:S01]  /*0200*/  IMAD.SHL.U32 R11, R2, 0x80, RZ ;  /* 0x00000080020b7824 */ /* 0x000fe200078e00ff */
[----:B------:R-:W-:-:S04]  /*0210*/  SHF.R.S32.HI R12, RZ, 0x1f, R9 ;  /* 0x0000001fff0c7819 */ /* 0x000fc80000011409 */
[--C-:B------:R-:W-:Y:S02]  /*0220*/  IADD3 R9, P1, P2, R10, R9, R11.reuse ;  /* 0x000000090a097210 */ /* 0x100fe40007a3e00b */
[----:B------:R-:W-:Y:S02]  /*0230*/  SHF.R.S32.HI R11, RZ, 0x1f, R11 ;  /* 0x0000001fff0b7819 */ /* 0x000fe4000001140b */
[----:B------:R-:W-:Y:S01]  /*0240*/  SHF.R.S32.HI R10, RZ, 0x1f, R10 ;  /* 0x0000001fff0a7819 */ /* 0x000fe2000001140a */
[----:B-1----:R-:W-:-:S03]  /*0250*/  IMAD R7, R2, -0xe00, R3 ;  /* 0xfffff20002077824 */ /* 0x002fc600078e0203 */
[----:B------:R-:W-:Y:S02]  /*0260*/  IADD3.X R6, R10, R12, R11, P1, P2 ;  /* 0x0000000c0a067210 */ /* 0x000fe40000fe440b */
[----:B------:R-:W1:Y:S01]  /*0270*/  LDC.64 R12, c[0x0][0x230] ;  /* 0x00008c00ff0c7b82 */ /* 0x000e620000000a00 */
[C---:B------:R-:W-:Y:S01]  /*0280*/  ISETP.GE.AND P2, PT, R15.reuse, 0x360, PT ;  /* 0x000003600f00780c */ /* 0x040fe20003f46270 */
[----:B------:R-:W-:Y:S01]  /*0290*/  IMAD R7, R2, 0xd80, R7 ;  /* 0x00000d8002077824 */ /* 0x000fe200078e0207 */
[----:B------:R-:W-:-:S05]  /*02a0*/  ISETP.GT.AND P1, PT, R15, 0x35f, !P0 ;  /* 0x0000035f0f00780c */ /* 0x000fca0004724270 */
[----:B------:R-:W1:Y:S01]  /*02b0*/  LDC.64 R10, c[0x0][0x238] ;  /* 0x00008e00ff0a7b82 */ /* 0x000e620000000a00 */
[----:B------:R-:W-:Y:S02]  /*02c0*/  ISETP.LT.AND P4, PT, R3, 0x3800, !P2 ;  /* 0x000038000300780c */ /* 0x000fe40005781270 */
[----:B------:R-:W-:Y:S01]  /*02d0*/  LEA R18, P3, R9, UR6, 0x2 ;  /* 0x0000000609127c11 */ /* 0x000fe2000f8610ff */
[----:B-----5:R-:W-:Y:S01]  /*02e0*/  IMAD.WIDE R22, R7, 0x4, R4 ;  /* 0x0000000407167825 */ /* 0x020fe200078e0204 */
[----:B------:R-:W-:Y:S02]  /*02f0*/  CS2R R4, SRZ ;  /* 0x0000000000047805 */ /* 0x000fe4000001ff00 */
[----:B------:R-:W-:Y:S02]  /*0300*/  LEA.HI.X R19, R9, UR7, R6, 0x2, P3 ;  /* 0x0000000709137c11 */ /* 0x000fe400098f1406 */
[----:B------:R-:W-:Y:S01]  /*0310*/  CS2R R6, SRZ ;  /* 0x0000000000067805 */ /* 0x000fe2000001ff00 */
[----:B------:R-:W-:Y:S01]  /*0320*/  HFMA2.MMA R2, -RZ, RZ, 0, 0 ;  /* 0x00000000ff027435 */ /* 0x000fe200000001ff */
[----:B------:R-:W-:Y:S01]  /*0330*/  IMAD.MOV.U32 R9, RZ, RZ, RZ ;  /* 0x000000ffff097224 */ /* 0x000fe200078e00ff */
[----:B------:R-:W5:Y:S01]  /*0340*/  @P1 LDG.E.64 R4, desc[UR4][R18.64+-0x3600] ;  /* 0xffca000412041981 */ /* 0x000f62000c1e1b00 */
[----:B----4-:R-:W-:-:S03]  /*0350*/  IMAD.WIDE R16, R15, 0x4, R16 ;  /* 0x000000040f107825 */ /* 0x010fc600078e0210 */
[----:B------:R4:W5:Y:S01]  /*0360*/  @P4 LDG.E.64 R6, desc[UR4][R22.64] ;  /* 0x0000000416064981 */ /* 0x000962000c1e1b00 */
[----:B-1----:R-:W-:-:S03]  /*0370*/  IMAD.WIDE R12, R15, 0x4, R12 ;  /* 0x000000040f0c7825 */ /* 0x002fc600078e020c */
[----:B------:R-:W5:Y:S04]  /*0380*/  @!P0 LDG.E.EL R9, desc[UR4][R16.64] ;  /* 0x0000000410098981 */ /* 0x000f68000c2e1900 */
[----:B------:R1:W5:Y:S01]  /*0390*/  @!P0 LDG.E.EL R2, desc[UR4][R16.64] ;  /* 0x0000000410028981 */ /* 0x000362000c2e1900 */
[----:B0-----:R-:W-:Y:S01]  /*03a0*/  IMAD.WIDE R20, R15, 0x4, R10 ;  /* 0x000000040f147825 */ /* 0x001fe200078e020a */
[----:B------:R-:W-:Y:S02]  /*03b0*/  CS2R R14, SRZ ;  /* 0x00000000000e7805 */ /* 0x000fe4000001ff00 */
[----:B------:R-:W-:-:S04]  /*03c0*/  CS2R R10, SRZ ;  /* 0x00000000000a7805 */ /* 0x000fc8000001ff00 */
[----:B------:R-:W5:Y:S01]  /*03d0*/  @!P0 LDG.E.EL R14, desc[UR4][R12.64] ;  /* 0x000000040c0e8981 */ /* 0x000f62000c2e1900 */
[----:B----4-:R-:W-:Y:S01]  /*03e0*/  IMAD.MOV.U32 R22, RZ, RZ, 0x3e800000 ;  /* 0x3e800000ff167424 */ /* 0x010fe200078e00ff */
[----:B-1----:R-:W0:Y:S02]  /*03f0*/  LDC.64 R16, c[0x0][0x240] ;  /* 0x00009000ff107b82 */ /* 0x002e240000000a00 */
[----:B------:R1:W4:Y:S04]  /*0400*/  @!P0 LDG.E.EL R15, desc[UR4][R12.64] ;  /* 0x000000040c0f8981 */ /* 0x000328000c2e1900 */
[----:B------:R-:W4:Y:S04]  /*0410*/  @!P0 LDG.E.EL R11, desc[UR4][R20.64] ;  /* 0x00000004140b8981 */ /* 0x000f28000c2e1900 */
[----:B------:R-:W4:Y:S01]  /*0420*/  @!P0 LDG.E.EL R10, desc[UR4][R20.64] ;  /* 0x00000004140a8981 */ /* 0x000f22000c2e1900 */
[----:B-1----:R-:W1:Y:S01]  /*0430*/  LDC.64 R12, c[0x0][0x248] ;  /* 0x00009200ff0c7b82 */ /* 0x002e620000000a00 */
[----:B0-----:R-:W-:-:S04]  /*0440*/  IMAD.WIDE R16, R3, 0x4, R16 ;  /* 0x0000000403107825 */ /* 0x001fc800078e0210 */
[----:B-1----:R-:W-:-:S04]  /*0450*/  IMAD.WIDE R12, R3, 0x4, R12 ;  /* 0x00000004030c7825 */ /* 0x002fc800078e020c */
[----:B--2---:R-:W-:-:S04]  /*0460*/  FADD R0, R0, 9.9999997473787516356e-06 ;  /* 0x3727c5ac00007421 */ /* 0x004fc80000000000 */
[----:B------:R-:W0:Y:S01]  /*0470*/  MUFU.SQRT R18, R0 ;  /* 0x0000000000127308 */ /* 0x000e220000002000 */
[----:B---3--:R-:W-:-:S07]  /*0480*/  FADD R8, R8, 9.9999997473787516356e-06 ;  /* 0x3727c5ac08087421 */ /* 0x008fce0000000000 */
[----:B------:R-:W1:Y:S01]  /*0490*/  MUFU.SQRT R19, R8 ;  /* 0x0000000800137308 */ /* 0x000e620000002000 */
[C---:B0-----:R-:W-:Y:S02]  /*04a0*/  FSETP.GT.AND P6, PT, R18.reuse, 8.50705917302346158658e+37, PT ;  /* 0x7e8000001200780b */ /* 0x041fe40003fc4000 */
[----:B------:R-:W-:Y:S02]  /*04b0*/  FSETP.GEU.AND P3, PT, R18, 1.175494350822287508e-38, PT ;  /* 0x008000001200780b */ /* 0x000fe40003f6e000 */
[----:B------:R-:W-:Y:S02]  /*04c0*/  FSEL R23, R22, 1, P6 ;  /* 0x3f80000016177808 */ /* 0x000fe40003000000 */
[----:B-1----:R-:W-:-:S07]  /*04d0*/  FSETP.GT.AND P5, PT, R19, 8.50705917302346158658e+37, PT ;  /* 0x7e8000001300780b */ /* 0x002fce0003fa4000 */
[----:B------:R-:W-:Y:S01]  /*04e0*/  @P6 FMUL R18, R18, 0.25 ;  /* 0x3e80000012126820 */ /* 0x000fe20000400000 */
[----:B------:R-:W-:-:S03]  /*04f0*/  FSETP.GEU.AND P6, PT, R19, 1.175494350822287508e-38, PT ;  /* 0x008000001300780b */ /* 0x000fc60003fce000 */
[----:B------:R-:W-:Y:S02]  /*0500*/  @!P3 FMUL R18, R18, 16777216 ;  /* 0x4b8000001212b820 */ /* 0x000fe40000400000 */
[----:B------:R-:W-:-:S08]  /*0510*/  @P5 FMUL R19, R19, 0.25 ;  /* 0x3e80000013135820 */ /* 0x000fd00000400000 */
[----:B------:R-:W-:Y:S01]  /*0520*/  @!P6 FMUL R19, R19, 16777216 ;  /* 0x4b8000001313e820 */ /* 0x000fe20000400000 */
[----:B------:R-:W0:Y:S01]  /*0530*/  MUFU.RCP R18, R18 ;  /* 0x0000001200127308 */ /* 0x000e220000001000 */
[----:B------:R-:W-:-:S07]  /*0540*/  FSEL R0, R22, 1, P5 ;  /* 0x3f80000016007808 */ /* 0x000fce0002800000 */
[----:B------:R-:W1:Y:S01]  /*0550*/  MUFU.RCP R19, R19 ;  /* 0x0000001300137308 */ /* 0x000e620000001000 */
[----:B------:R-:W-:Y:S01]  /*0560*/  @!P3 FMUL R23, R23, 16777216 ;  /* 0x4b8000001717b820 */ /* 0x000fe20000400000 */
[----:B------:R-:W-:Y:S01]  /*0570*/  @!P6 FMUL R0, R0, 16777216 ;  /* 0x4b8000000000e820 */ /* 0x000fe20000400000 */
[----:B-----5:R-:W-:Y:S02]  /*0580*/  SEL R6, R6, RZ, P4 ;  /* 0x000000ff06067207 */ /* 0x020fe40002000000 */
[----:B------:R-:W-:Y:S02]  /*0590*/  SEL R7, R7, RZ, P4 ;  /* 0x000000ff07077207 */ /* 0x000fe40002000000 */
[----:B------:R-:W-:Y:S02]  /*05a0*/  @P2 SEL R6, R4, RZ, P1 ;  /* 0x000000ff04062207 */ /* 0x000fe40000800000 */
[----:B------:R-:W-:Y:S01]  /*05b0*/  @P2 SEL R7, R5, RZ, P1 ;  /* 0x000000ff05072207 */ /* 0x000fe20000800000 */
[----:B0-----:R-:W-:-:S02]  /*05c0*/  FMUL R18, R18, R23 ;  /* 0x0000001712127220 */ /* 0x001fc40000400000 */
[----:B------:R-:W-:Y:S01]  /*05d0*/  FADD R9, R6, -R9 ;  /* 0x8000000906097221 */ /* 0x000fe20000000000 */
[----:B-1----:R-:W-:Y:S01]  /*05e0*/  FMUL R19, R19, R0 ;  /* 0x0000000013137220 */ /* 0x002fe20000400000 */
[----:B------:R-:W-:Y:S02]  /*05f0*/  FADD R2, R7, -R2 ;  /* 0x8000000207027221 */ /* 0x000fe40000000000 */
[----:B------:R-:W-:Y:S02]  /*0600*/  FMUL R18, R9, R18 ;  /* 0x0000001209127220 */ /* 0x000fe40000400000 */
[----:B------:R-:W-:Y:S01]  /*0610*/  FMUL R19, R2, R19 ;  /* 0x0000001302137220 */ /* 0x000fe20000400000 */
[----:B------:R0:W-:Y:S01]  /*0620*/  @!P0 STG.E.64 desc[UR4][R16.64], R6 ;  /* 0x0000000610008986 */ /* 0x0001e2000c101b04 */
[----:B----4-:R-:W-:Y:S02]  /*0630*/  FFMA R11, R18, R14, R11 ;  /* 0x0000000e120b7223 */ /* 0x010fe4000000000b */
[----:B------:R-:W-:-:S03]  /*0640*/  FFMA R10, R19, R15, R10 ;  /* 0x0000000f130a7223 */ /* 0x000fc6000000000a */
[C---:B------:R-:W-:Y:S02]  /*0650*/  FSETP.GEU.AND P1, PT, R11.reuse, RZ, PT ;  /* 0x000000ff0b00720b */ /* 0x040fe40003f2e000 */
[C---:B------:R-:W-:Y:S02]  /*0660*/  FSETP.GEU.AND P2, PT, R10.reuse, RZ, PT ;  /* 0x000000ff0a00720b */ /* 0x040fe40003f4e000 */
[----:B------:R-:W-:Y:S02]  /*0670*/  FSEL R2, R11, RZ, P1 ;  /* 0x000000ff0b027208 */ /* 0x000fe40000800000 */
[----:B------:R-:W-:Y:S01]  /*0680*/  FSEL R3, R10, RZ, P2 ;  /* 0x000000ff0a037208 */ /* 0x000fe20001000000 */
[----:B0-----:R-:W-:Y:S08]  /*0690*/  @P0 EXIT ;  /* 0x000000000000094d */ /* 0x001ff00003800000 */
[----:B------:R-:W-:Y:S01]  /*06a0*/  STG.E.64 desc[UR4][R12.64], R2 ;  /* 0x000000020c007986 */ /* 0x000fe2000c101b04 */
[----:B------:R-:W-:Y:S05]  /*06b0*/  EXIT ;  /* 0x000000000000794d */ /* 0x000fea0003800000 */
.L_x_0:
[----:B------:R-:W-:-:S00]  /*06c0*/  BRA `(.L_x_0) ;  /* 0xfffffffc00fc7947 */ /* 0x000fc0000383ffff */
[----:B------:R-:W-:-:S00]  /*06d0*/  NOP ;  /* 0x0000000000007918 */ /* 0x000fc00000000000 */
        /* <DEDUP_REMOVED lines=10> */
.L_x_1:


//--------------------- .nv.global.init           --------------------------
	.section	.nv.global.init,"aw",@progbits
.nv.global.init:
	.type		_$_str,@object
	.size		_$_str,(_$_str_$_2 - _$_str)
_$_str:
        /*0000*/ 	.byte	0x5f, 0x5f, 0x43, 0x55, 0x44, 0x41, 0x5f, 0x46, 0x54, 0x5a, 0x00
	.type		_$_str_$_2,@object
	.size		_$_str_$_2,(.L_1 - _$_str_$_2)
_$_str_$_2:
        /*000b*/ 	.byte	0x5f, 0x5f, 0x43, 0x55, 0x44, 0x41, 0x5f, 0x50, 0x52, 0x45, 0x43, 0x5f, 0x53, 0x51, 0x52, 0x54
        /*001b*/ 	.byte	0x00
.L_1:


//--------------------- .nv.constant0.triton_poi_fused__native_batch_norm_legit_no_training_cat_relu_63 --------------------------
	.section	.nv.constant0.triton_poi_fused__native_batch_norm_legit_no_training_cat_relu_63,"a",@progbits
	.sectionflags	@""
	.align	4
.nv.constant0.triton_poi_fused__native_batch_norm_legit_no_training_cat_relu_63:
	.zero		596
